//
// Generated by NVIDIA NVVM Compiler
//
// Compiler Build ID: CL-36424714
// Cuda compilation tools, release 13.0, V13.0.88
// Based on NVVM 20.0.0
//

.version 9.0
.target sm_100
.address_size 64

	// .globl	_Z8cu_sgemmPKfS0_Pfiii

.visible .entry _Z8cu_sgemmPKfS0_Pfiii(
	.param .u64 .ptr .align 1 _Z8cu_sgemmPKfS0_Pfiii_param_0,
	.param .u64 .ptr .align 1 _Z8cu_sgemmPKfS0_Pfiii_param_1,
	.param .u64 .ptr .align 1 _Z8cu_sgemmPKfS0_Pfiii_param_2,
	.param .u32 _Z8cu_sgemmPKfS0_Pfiii_param_3,
	.param .u32 _Z8cu_sgemmPKfS0_Pfiii_param_4,
	.param .u32 _Z8cu_sgemmPKfS0_Pfiii_param_5
)
{
	.reg .pred 	%p<13>;
	.reg .b32 	%r<82>;
	.reg .b32 	%f<68>;
	.reg .b64 	%rd<47>;

	ld.param.u64 	%rd4, [_Z8cu_sgemmPKfS0_Pfiii_param_0];
	ld.param.u64 	%rd5, [_Z8cu_sgemmPKfS0_Pfiii_param_1];
	ld.param.u64 	%rd3, [_Z8cu_sgemmPKfS0_Pfiii_param_2];
	ld.param.u32 	%r44, [_Z8cu_sgemmPKfS0_Pfiii_param_3];
	ld.param.u32 	%r45, [_Z8cu_sgemmPKfS0_Pfiii_param_4];
	ld.param.u32 	%r43, [_Z8cu_sgemmPKfS0_Pfiii_param_5];
	cvta.to.global.u64 	%rd1, %rd5;
	cvta.to.global.u64 	%rd2, %rd4;
	mov.u32 	%r47, %ctaid.x;
	mov.u32 	%r48, %ntid.x;
	mov.u32 	%r49, %tid.x;
	mad.lo.s32 	%r1, %r47, %r48, %r49;
	mov.u32 	%r50, %ctaid.y;
	mov.u32 	%r51, %ntid.y;
	mul.lo.s32 	%r2, %r50, %r51;
	mov.u32 	%r3, %tid.y;
	add.s32 	%r52, %r2, %r3;
	setp.ge.s32 	%p1, %r1, %r44;
	setp.ge.s32 	%p2, %r52, %r45;
	or.pred  	%p3, %p1, %p2;
	@%p3 bra 	$L__BB0_14;
	setp.lt.s32 	%p4, %r43, 1;
	mov.f32 	%f67, 0f00000000;
	@%p4 bra 	$L__BB0_13;
	mul.lo.s32 	%r5, %r43, %r1;
	and.b32  	%r6, %r43, 7;
	setp.lt.u32 	%p5, %r43, 8;
	mov.f32 	%f67, 0f00000000;
	mov.b32 	%r80, 0;
	@%p5 bra 	$L__BB0_5;
	and.b32  	%r80, %r43, 2147483640;
	neg.s32 	%r78, %r80;
	add.s32 	%r54, %r3, %r43;
	add.s32 	%r77, %r54, %r2;
	shl.b32 	%r10, %r43, 3;
	shl.b32 	%r55, %r43, 1;
	add.s32 	%r76, %r52, %r55;
	mad.lo.s32 	%r75, %r43, 3, %r52;
	shl.b32 	%r56, %r43, 2;
	add.s32 	%r74, %r52, %r56;
	mad.lo.s32 	%r73, %r43, 5, %r52;
	mad.lo.s32 	%r72, %r43, 6, %r52;
	mad.lo.s32 	%r71, %r43, 7, %r52;
	mov.f32 	%f67, 0f00000000;
	mov.u32 	%r69, %r5;
	mov.u32 	%r70, %r52;
$L__BB0_4:
	.pragma "nounroll";
	mul.wide.s32 	%rd6, %r69, 4;
	add.s64 	%rd7, %rd2, %rd6;
	ld.global.f32 	%f17, [%rd7];
	mul.wide.u32 	%rd8, %r70, 4;
	add.s64 	%rd9, %rd1, %rd8;
	ld.global.f32 	%f18, [%rd9];
	fma.rn.f32 	%f19, %f17, %f18, %f67;
	ld.global.f32 	%f20, [%rd7+4];
	mul.wide.u32 	%rd10, %r77, 4;
	add.s64 	%rd11, %rd1, %rd10;
	ld.global.f32 	%f21, [%rd11];
	fma.rn.f32 	%f22, %f20, %f21, %f19;
	ld.global.f32 	%f23, [%rd7+8];
	mul.wide.u32 	%rd12, %r76, 4;
	add.s64 	%rd13, %rd1, %rd12;
	ld.global.f32 	%f24, [%rd13];
	fma.rn.f32 	%f25, %f23, %f24, %f22;
	ld.global.f32 	%f26, [%rd7+12];
	mul.wide.u32 	%rd14, %r75, 4;
	add.s64 	%rd15, %rd1, %rd14;
	ld.global.f32 	%f27, [%rd15];
	fma.rn.f32 	%f28, %f26, %f27, %f25;
	ld.global.f32 	%f29, [%rd7+16];
	mul.wide.u32 	%rd16, %r74, 4;
	add.s64 	%rd17, %rd1, %rd16;
	ld.global.f32 	%f30, [%rd17];
	fma.rn.f32 	%f31, %f29, %f30, %f28;
	ld.global.f32 	%f32, [%rd7+20];
	mul.wide.u32 	%rd18, %r73, 4;
	add.s64 	%rd19, %rd1, %rd18;
	ld.global.f32 	%f33, [%rd19];
	fma.rn.f32 	%f34, %f32, %f33, %f31;
	ld.global.f32 	%f35, [%rd7+24];
	mul.wide.u32 	%rd20, %r72, 4;
	add.s64 	%rd21, %rd1, %rd20;
	ld.global.f32 	%f36, [%rd21];
	fma.rn.f32 	%f37, %f35, %f36, %f34;
	ld.global.f32 	%f38, [%rd7+28];
	mul.wide.u32 	%rd22, %r71, 4;
	add.s64 	%rd23, %rd1, %rd22;
	ld.global.f32 	%f39, [%rd23];
	fma.rn.f32 	%f67, %f38, %f39, %f37;
	add.s32 	%r78, %r78, 8;
	add.s32 	%r77, %r77, %r10;
	add.s32 	%r76, %r76, %r10;
	add.s32 	%r75, %r75, %r10;
	add.s32 	%r74, %r74, %r10;
	add.s32 	%r73, %r73, %r10;
	add.s32 	%r72, %r72, %r10;
	add.s32 	%r71, %r71, %r10;
	add.s32 	%r70, %r70, %r10;
	add.s32 	%r69, %r69, 8;
	setp.ne.s32 	%p6, %r78, 0;
	@%p6 bra 	$L__BB0_4;
$L__BB0_5:
	setp.eq.s32 	%p7, %r6, 0;
	@%p7 bra 	$L__BB0_13;
	and.b32  	%r38, %r43, 3;
	setp.lt.u32 	%p8, %r6, 4;
	@%p8 bra 	$L__BB0_8;
	add.s32 	%r57, %r80, %r5;
	mul.wide.s32 	%rd24, %r57, 4;
	add.s64 	%rd25, %rd2, %rd24;
	ld.global.f32 	%f41, [%rd25];
	mad.lo.s32 	%r58, %r80, %r43, %r52;
	mul.wide.u32 	%rd26, %r58, 4;
	add.s64 	%rd27, %rd1, %rd26;
	ld.global.f32 	%f42, [%rd27];
	fma.rn.f32 	%f43, %f41, %f42, %f67;
	ld.global.f32 	%f44, [%rd25+4];
	add.s32 	%r59, %r58, %r43;
	mul.wide.u32 	%rd28, %r59, 4;
	add.s64 	%rd29, %rd1, %rd28;
	ld.global.f32 	%f45, [%rd29];
	fma.rn.f32 	%f46, %f44, %f45, %f43;
	ld.global.f32 	%f47, [%rd25+8];
	add.s32 	%r60, %r59, %r43;
	mul.wide.u32 	%rd30, %r60, 4;
	add.s64 	%rd31, %rd1, %rd30;
	ld.global.f32 	%f48, [%rd31];
	fma.rn.f32 	%f49, %f47, %f48, %f46;
	ld.global.f32 	%f50, [%rd25+12];
	add.s32 	%r61, %r60, %r43;
	mul.wide.u32 	%rd32, %r61, 4;
	add.s64 	%rd33, %rd1, %rd32;
	ld.global.f32 	%f51, [%rd33];
	fma.rn.f32 	%f67, %f50, %f51, %f49;
	add.s32 	%r80, %r80, 4;
$L__BB0_8:
	setp.eq.s32 	%p9, %r38, 0;
	@%p9 bra 	$L__BB0_13;
	setp.eq.s32 	%p10, %r38, 1;
	@%p10 bra 	$L__BB0_11;
	add.s32 	%r62, %r80, %r5;
	mul.wide.s32 	%rd34, %r62, 4;
	add.s64 	%rd35, %rd2, %rd34;
	ld.global.f32 	%f53, [%rd35];
	mad.lo.s32 	%r63, %r80, %r43, %r52;
	mul.wide.u32 	%rd36, %r63, 4;
	add.s64 	%rd37, %rd1, %rd36;
	ld.global.f32 	%f54, [%rd37];
	fma.rn.f32 	%f55, %f53, %f54, %f67;
	ld.global.f32 	%f56, [%rd35+4];
	add.s32 	%r64, %r63, %r43;
	mul.wide.u32 	%rd38, %r64, 4;
	add.s64 	%rd39, %rd1, %rd38;
	ld.global.f32 	%f57, [%rd39];
	fma.rn.f32 	%f67, %f56, %f57, %f55;
	add.s32 	%r80, %r80, 2;
$L__BB0_11:
	and.b32  	%r65, %r43, 1;
	setp.eq.b32 	%p11, %r65, 1;
	not.pred 	%p12, %p11;
	@%p12 bra 	$L__BB0_13;
	add.s32 	%r66, %r80, %r5;
	mul.wide.s32 	%rd40, %r66, 4;
	add.s64 	%rd41, %rd2, %rd40;
	ld.global.f32 	%f58, [%rd41];
	mad.lo.s32 	%r67, %r80, %r43, %r52;
	mul.wide.u32 	%rd42, %r67, 4;
	add.s64 	%rd43, %rd1, %rd42;
	ld.global.f32 	%f59, [%rd43];
	fma.rn.f32 	%f67, %f58, %f59, %f67;
$L__BB0_13:
	mad.lo.s32 	%r68, %r43, %r1, %r52;
	cvta.to.global.u64 	%rd44, %rd3;
	mul.wide.s32 	%rd45, %r68, 4;
	add.s64 	%rd46, %rd44, %rd45;
	st.global.f32 	[%rd46], %f67;
$L__BB0_14:
	ret;

}


// ===== COMPILED SASS (sm_100) =====

	.target	sm_100

	.elftype	@"ET_EXEC"


//--------------------- .note.nv.tkinfo           --------------------------
	.section	.note.nv.tkinfo,"",@"SHT_NOTE"
	.sectionflags	@"SHF_NOTE_NV_TKINFO"
	.tkinfo
        /*0018*/ 	.word	0x00000002
        /*0030*/ 	.string	""
        /*0030*/ 	.string	"ptxas"
        /*0030*/ 	.string	"Cuda compilation tools, release 13.0, V13.0.88"
        /*0030*/ 	.string	"Build cuda_13.0.r13.0/compiler.36424714_0"
        /*0030*/ 	.string	"-arch sm_100 -m 64 "



//--------------------- .note.nv.cuinfo           --------------------------
	.section	.note.nv.cuinfo,"",@"SHT_NOTE"
	.sectionflags	@"SHF_NOTE_NV_CUINFO"
        /*0018*/ 	.short	0x0002
        /*001a*/ 	.short	0x0064
        /*001c*/ 	.short	0x0082
	.zero		2


//--------------------- .nv.info                  --------------------------
	.section	.nv.info,"",@"SHT_CUDA_INFO"
	.align	4


	//----- nvinfo : EIATTR_REGCOUNT
	.align		4
        /*0000*/ 	.byte	0x04, 0x2f
        /*0002*/ 	.short	(.L_1 - .L_0)
	.align		4
.L_0:
        /*0004*/ 	.word	index@(_Z8cu_sgemmPKfS0_Pfiii)
        /*0008*/ 	.word	0x00000020


	//----- nvinfo : EIATTR_FRAME_SIZE
	.align		4
.L_1:
        /*000c*/ 	.byte	0x04, 0x11
        /*000e*/ 	.short	(.L_3 - .L_2)
	.align		4
.L_2:
        /*0010*/ 	.word	index@(_Z8cu_sgemmPKfS0_Pfiii)
        /*0014*/ 	.word	0x00000000


	//----- nvinfo : EIATTR_MIN_STACK_SIZE
	.align		4
.L_3:
        /*0018*/ 	.byte	0x04, 0x12
        /*001a*/ 	.short	(.L_5 - .L_4)
	.align		4
.L_4:
        /*001c*/ 	.word	index@(_Z8cu_sgemmPKfS0_Pfiii)
        /*0020*/ 	.word	0x00000000
.L_5:


//--------------------- .nv.compat                --------------------------
	.section	.nv.compat,"",@"SHT_CUDA_COMPAT_INFO"
	.align	4
        /*0000*/ 	.byte	0x02, 0x09, 0x00, 0x00, 0x02, 0x02, 0x01, 0x00, 0x02, 0x05, 0x05, 0x00, 0x03, 0x07, 0x01, 0x01
        /*0010*/ 	.byte	0x02, 0x03, 0x00, 0x00, 0x02, 0x06, 0x01, 0x00, 0x04, 0x0b, 0x08, 0x00, 0x09, 0x00, 0x00, 0x00
        /*0020*/ 	.byte	0x00, 0x00, 0x00, 0x00


//--------------------- .nv.info._Z8cu_sgemmPKfS0_Pfiii --------------------------
	.section	.nv.info._Z8cu_sgemmPKfS0_Pfiii,"",@"SHT_CUDA_INFO"
	.sectionflags	@""
	.align	4


	//----- nvinfo : EIATTR_CUDA_API_VERSION
	.align		4
        /*0000*/ 	.byte	0x04, 0x37
        /*0002*/ 	.short	(.L_7 - .L_6)
.L_6:
        /*0004*/ 	.word	0x00000082


	//----- nvinfo : EIATTR_KPARAM_INFO
	.align		4
.L_7:
        /*0008*/ 	.byte	0x04, 0x17
        /*000a*/ 	.short	(.L_9 - .L_8)
.L_8:
        /*000c*/ 	.word	0x00000000
        /*0010*/ 	.short	0x0005
        /*0012*/ 	.short	0x0020
        /*0014*/ 	.byte	0x00, 0xf0, 0x11, 0x00


	//----- nvinfo : EIATTR_KPARAM_INFO
	.align		4
.L_9:
        /*0018*/ 	.byte	0x04, 0x17
        /*001a*/ 	.short	(.L_11 - .L_10)
.L_10:
        /*001c*/ 	.word	0x00000000
        /*0020*/ 	.short	0x0004
        /*0022*/ 	.short	0x001c
        /*0024*/ 	.byte	0x00, 0xf0, 0x11, 0x00


	//----- nvinfo : EIATTR_KPARAM_INFO
	.align		4
.L_11:
        /*0028*/ 	.byte	0x04, 0x17
        /*002a*/ 	.short	(.L_13 - .L_12)
.L_12:
        /*002c*/ 	.word	0x00000000
        /*0030*/ 	.short	0x0003
        /*0032*/ 	.short	0x0018
        /*0034*/ 	.byte	0x00, 0xf0, 0x11, 0x00


	//----- nvinfo : EIATTR_KPARAM_INFO
	.align		4
.L_13:
        /*0038*/ 	.byte	0x04, 0x17
        /*003a*/ 	.short	(.L_15 - .L_14)
.L_14:
        /*003c*/ 	.word	0x00000000
        /*0040*/ 	.short	0x0002
        /*0042*/ 	.short	0x0010
        /*0044*/ 	.byte	0x00, 0xf5, 0x21, 0x00


	//----- nvinfo : EIATTR_KPARAM_INFO
	.align		4
.L_15:
        /*0048*/ 	.byte	0x04, 0x17
        /*004a*/ 	.short	(.L_17 - .L_16)
.L_16:
        /*004c*/ 	.word	0x00000000
        /*0050*/ 	.short	0x0001
        /*0052*/ 	.short	0x0008
        /*0054*/ 	.byte	0x00, 0xf5, 0x21, 0x00


	//----- nvinfo : EIATTR_KPARAM_INFO
	.align		4
.L_17:
        /*0058*/ 	.byte	0x04, 0x17
        /*005a*/ 	.short	(.L_19 - .L_18)
.L_18:
        /*005c*/ 	.word	0x00000000
        /*0060*/ 	.short	0x0000
        /*0062*/ 	.short	0x0000
        /*0064*/ 	.byte	0x00, 0xf5, 0x21, 0x00


	//----- nvinfo : EIATTR_SPARSE_MMA_MASK
	.align		4
.L_19:
        /*0068*/ 	.byte	0x03, 0x50
        /*006a*/ 	.short	0x0000


	//----- nvinfo : EIATTR_MAXREG_COUNT
	.align		4
        /*006c*/ 	.byte	0x03, 0x1b
        /*006e*/ 	.short	0x00ff


	//----- nvinfo : EIATTR_MERCURY_ISA_VERSION
	.align		4
        /*0070*/ 	.byte	0x03, 0x5f
        /*0072*/ 	.short	0x0101


	//----- nvinfo : EIATTR_VRC_CTA_INIT_COUNT
	.align		4
        /*0074*/ 	.byte	0x02, 0x4a
	.zero		1
	.zero		1


	//----- nvinfo : EIATTR_EXIT_INSTR_OFFSETS
	.align		4
        /*0078*/ 	.byte	0x04, 0x1c
        /*007a*/ 	.short	(.L_21 - .L_20)


	//   ....[0]....
.L_20:
        /*007c*/ 	.word	0x000000d0


	//   ....[1]....
        /*0080*/ 	.word	0x00000930


	//----- nvinfo : EIATTR_CBANK_PARAM_SIZE
	.align		4
.L_21:
        /*0084*/ 	.byte	0x03, 0x19
        /*0086*/ 	.short	0x0024


	//----- nvinfo : EIATTR_PARAM_CBANK
	.align		4
        /*0088*/ 	.byte	0x04, 0x0a
        /*008a*/ 	.short	(.L_23 - .L_22)
	.align		4
.L_22:
        /*008c*/ 	.word	index@(.nv.constant0._Z8cu_sgemmPKfS0_Pfiii)
        /*0090*/ 	.short	0x0380
        /*0092*/ 	.short	0x0024


	//----- nvinfo : EIATTR_SW_WAR
	.align		4
.L_23:
        /*0094*/ 	.byte	0x04, 0x36
        /*0096*/ 	.short	(.L_25 - .L_24)
.L_24:
        /*0098*/ 	.word	0x00000008
.L_25:


//--------------------- .nv.callgraph             --------------------------
	.section	.nv.callgraph,"",@"SHT_CUDA_CALLGRAPH"
	.align	4
	.sectionentsize	8
	.align		4
        /*0000*/ 	.word	0x00000000
	.align		4
        /*0004*/ 	.word	0xffffffff
	.align		4
        /*0008*/ 	.word	0x00000000
	.align		4
        /*000c*/ 	.word	0xfffffffe
	.align		4
        /*0010*/ 	.word	0x00000000
	.align		4
        /*0014*/ 	.word	0xfffffffd
	.align		4
        /*0018*/ 	.word	0x00000000
	.align		4
        /*001c*/ 	.word	0xfffffffc


//--------------------- .text._Z8cu_sgemmPKfS0_Pfiii --------------------------
	.section	.text._Z8cu_sgemmPKfS0_Pfiii,"ax",@progbits
	.align	128
        .global         _Z8cu_sgemmPKfS0_Pfiii
        .type           _Z8cu_sgemmPKfS0_Pfiii,@function
        .size           _Z8cu_sgemmPKfS0_Pfiii,(.L_x_5 - _Z8cu_sgemmPKfS0_Pfiii)
        .other          _Z8cu_sgemmPKfS0_Pfiii,@"STO_CUDA_ENTRY STV_DEFAULT"
_Z8cu_sgemmPKfS0_Pfiii:
.text._Z8cu_sgemmPKfS0_Pfiii:
[----:B------:R-:W-:Y:S01]  /*0000*/  LDC R1, c[0x0][0x37c] ;  /* 0x0000df00ff017b82 */ /* 0x000fe20000000800 */
[----:B------:R-:W0:Y:S07]  /*0010*/  S2R R8, SR_TID.Y ;  /* 0x0000000000087919 */ /* 0x000e2e0000002200 */
[----:B------:R-:W1:Y:S01]  /*0020*/  S2UR UR4, SR_CTAID.Y ;  /* 0x00000000000479c3 */ /* 0x000e620000002600 */
[----:B------:R-:W2:Y:S01]  /*0030*/  LDCU.64 UR8, c[0x0][0x398] ;  /* 0x00007300ff0877ac */ /* 0x000ea20008000a00 */
[----:B------:R-:W3:Y:S06]  /*0040*/  S2R R2, SR_TID.X ;  /* 0x0000000000027919 */ /* 0x000eec0000002100 */
[----:B------:R-:W3:Y:S01]  /*0050*/  LDC R3, c[0x0][0x360] ;  /* 0x0000d800ff037b82 */ /* 0x000ee20000000800 */
[----:B------:R-:W1:Y:S07]  /*0060*/  LDCU UR5, c[0x0][0x364] ;  /* 0x00006c80ff0577ac */ /* 0x000e6e0008000800 */
[----:B------:R-:W3:Y:S01]  /*0070*/  S2UR UR6, SR_CTAID.X ;  /* 0x00000000000679c3 */ /* 0x000ee20000002500 */
[----:B-1----:R-:W-:-:S06]  /*0080*/  UIMAD UR4, UR4, UR5, URZ ;  /* 0x00000005040472a4 */ /* 0x002fcc000f8e02ff */
[----:B0-----:R-:W-:-:S04]  /*0090*/  IADD3 R0, PT, PT, R8, UR4, RZ ;  /* 0x0000000408007c10 */ /* 0x001fc8000fffe0ff */
[----:B--2---:R-:W-:Y:S01]  /*00a0*/  ISETP.GE.AND P0, PT, R0, UR9, PT ;  /* 0x0000000900007c0c */ /* 0x004fe2000bf06270 */
[----:B---3--:R-:W-:-:S05]  /*00b0*/  IMAD R3, R3, UR6, R2 ;  /* 0x0000000603037c24 */ /* 0x008fca000f8e0202 */
[----:B------:R-:W-:-:S13]  /*00c0*/  ISETP.GE.OR P0, PT, R3, UR8, P0 ;  /* 0x0000000803007c0c */ /* 0x000fda0008706670 */
[----:B------:R-:W-:Y:S05]  /*00d0*/  @P0 EXIT ;  /* 0x000000000000094d */ /* 0x000fea0003800000 */
[----:B------:R-:W0:Y:S01]  /*00e0*/  LDC R5, c[0x0][0x3a0] ;  /* 0x0000e800ff057b82 */ /* 0x000e220000000800 */
[----:B------:R-:W1:Y:S01]  /*00f0*/  LDCU.64 UR6, c[0x0][0x358] ;  /* 0x00006b00ff0677ac */ /* 0x000e620008000a00 */
[----:B------:R-:W-:Y:S01]  /*0100*/  HFMA2 R18, -RZ, RZ, 0, 0 ;  /* 0x00000000ff127431 */ /* 0x000fe200000001ff */
[----:B0-----:R-:W-:-:S13]  /*0110*/  ISETP.GE.AND P0, PT, R5, 0x1, PT ;  /* 0x000000010500780c */ /* 0x001fda0003f06270 */
[----:B-1----:R-:W-:Y:S05]  /*0120*/  @!P0 BRA `(.L_x_0) ;  /* 0x0000000400f08947 */ /* 0x002fea0003800000 */
[----:B------:R-:W-:Y:S01]  /*0130*/  ISETP.GE.U32.AND P1, PT, R5, 0x8, PT ;  /* 0x000000080500780c */ /* 0x000fe20003f26070 */
[----:B------:R-:W-:Y:S01]  /*0140*/  IMAD R6, R3, R5, RZ ;  /* 0x0000000503067224 */ /* 0x000fe200078e02ff */
[----:B------:R-:W-:Y:S02]  /*0150*/  LOP3.LUT R4, R5, 0x7, RZ, 0xc0, !PT ;  /* 0x0000000705047812 */ /* 0x000fe400078ec0ff */
[----:B------:R-:W-:Y:S02]  /*0160*/  MOV R18, RZ ;  /* 0x000000ff00127202 */ /* 0x000fe40000000f00 */
[----:B------:R-:W-:Y:S02]  /*0170*/  ISETP.NE.AND P0, PT, R4, RZ, PT ;  /* 0x000000ff0400720c */ /* 0x000fe40003f05270 */
[----:B------:R-:W-:-:S05]  /*0180*/  MOV R7, RZ ;  /* 0x000000ff00077202 */ /* 0x000fca0000000f00 */
[----:B------:R-:W-:Y:S06]  /*0190*/  @!P1 BRA `(.L_x_1) ;  /* 0x0000000000ec9947 */ /* 0x000fec0003800000 */
[C---:B------:R-:W-:Y:S01]  /*01a0*/  LOP3.LUT R7, R5.reuse, 0x7ffffff8, RZ, 0xc0, !PT ;  /* 0x7ffffff805077812 */ /* 0x040fe200078ec0ff */
[C---:B------:R-:W-:Y:S01]  /*01b0*/  IMAD R10, R5.reuse, 0x3, R0 ;  /* 0x00000003050a7824 */ /* 0x040fe200078e0200 */
[C---:B------:R-:W-:Y:S01]  /*01c0*/  IADD3 R8, PT, PT, R5.reuse, UR4, R8 ;  /* 0x0000000405087c10 */ /* 0x040fe2000fffe008 */
[C-C-:B------:R-:W-:Y:S01]  /*01d0*/  IMAD R9, R5.reuse, 0x5, R0.reuse ;  /* 0x0000000505097824 */ /* 0x140fe200078e0200 */
[CC--:B------:R-:W-:Y:S01]  /*01e0*/  LEA R2, R5.reuse, R0.reuse, 0x1 ;  /* 0x0000000005027211 */ /* 0x0c0fe200078e08ff */
[C-C-:B------:R-:W-:Y:S01]  /*01f0*/  IMAD R11, R5.reuse, 0x6, R0.reuse ;  /* 0x00000006050b7824 */ /* 0x140fe200078e0200 */
[C---:B------:R-:W-:Y:S01]  /*0200*/  LEA R12, R5.reuse, R0, 0x2 ;  /* 0x00000000050c7211 */ /* 0x040fe200078e10ff */
[----:B------:R-:W-:Y:S01]  /*0210*/  IMAD R13, R5, 0x7, R0 ;  /* 0x00000007050d7824 */ /* 0x000fe200078e0200 */
[----:B------:R-:W-:Y:S02]  /*0220*/  MOV R18, RZ ;  /* 0x000000ff00127202 */ /* 0x000fe40000000f00 */
[----:B------:R-:W-:-:S02]  /*0230*/  MOV R28, R6 ;  /* 0x00000006001c7202 */ /* 0x000fc40000000f00 */
[----:B------:R-:W-:Y:S02]  /*0240*/  MOV R26, R0 ;  /* 0x00000000001a7202 */ /* 0x000fe40000000f00 */
[----:B------:R-:W-:-:S07]  /*0250*/  IADD3 R27, PT, PT, -R7, RZ, RZ ;  /* 0x000000ff071b7210 */ /* 0x000fce0007ffe1ff */
.L_x_2:
[----:B------:R-:W0:Y:S08]  /*0260*/  LDC.64 R16, c[0x0][0x388] ;  /* 0x0000e200ff107b82 */ /* 0x000e300000000a00 */
[----:B------:R-:W1:Y:S01]  /*0270*/  LDC.64 R14, c[0x0][0x380] ;  /* 0x0000e000ff0e7b82 */ /* 0x000e620000000a00 */
[----:B0-----:R-:W-:-:S06]  /*0280*/  IMAD.WIDE.U32 R20, R26, 0x4, R16 ;  /* 0x000000041a147825 */ /* 0x001fcc00078e0010 */
[----:B------:R-:W2:Y:S01]  /*0290*/  LDG.E R20, desc[UR6][R20.64] ;  /* 0x0000000614147981 */ /* 0x000ea2000c1e1900 */
[----:B-1----:R-:W-:-:S05]  /*02a0*/  IMAD.WIDE R14, R28, 0x4, R14 ;  /* 0x000000041c0e7825 */ /* 0x002fca00078e020e */
[----:B------:R-:W2:Y:S01]  /*02b0*/  LDG.E R19, desc[UR6][R14.64] ;  /* 0x000000060e137981 */ /* 0x000ea2000c1e1900 */
[----:B------:R-:W-:-:S04]  /*02c0*/  IMAD.WIDE.U32 R24, R8, 0x4, R16 ;  /* 0x0000000408187825 */ /* 0x000fc800078e0010 */
[----:B------:R-:W-:Y:S02]  /*02d0*/  IMAD.WIDE.U32 R22, R2, 0x4, R16 ;  /* 0x0000000402167825 */ /* 0x000fe400078e0010 */
[----:B------:R-:W3:Y:S04]  /*02e0*/  LDG.E R24, desc[UR6][R24.64] ;  /* 0x0000000618187981 */ /* 0x000ee8000c1e1900 */
[----:B------:R-:W4:Y:S01]  /*02f0*/  LDG.E R22, desc[UR6][R22.64] ;  /* 0x0000000616167981 */ /* 0x000f22000c1e1900 */
[----:B--2---:R-:W-:-:S03]  /*0300*/  FFMA R19, R19, R20, R18 ;  /* 0x0000001413137223 */ /* 0x004fc60000000012 */
[----:B------:R-:W3:Y:S04]  /*0310*/  LDG.E R18, desc[UR6][R14.64+0x4] ;  /* 0x000004060e127981 */ /* 0x000ee8000c1e1900 */
[----:B------:R-:W4:Y:S01]  /*0320*/  LDG.E R20, desc[UR6][R14.64+0x8] ;  /* 0x000008060e147981 */ /* 0x000f22000c1e1900 */
[----:B---3--:R-:W-:Y:S01]  /*0330*/  FFMA R29, R18, R24, R19 ;  /* 0x00000018121d7223 */ /* 0x008fe20000000013 */
[----:B------:R-:W-:Y:S02]  /*0340*/  IMAD.WIDE.U32 R18, R10, 0x4, R16 ;  /* 0x000000040a127825 */ /* 0x000fe400078e0010 */
[----:B------:R-:W2:Y:S02]  /*0350*/  LDG.E R24, desc[UR6][R14.64+0x10] ;  /* 0x000010060e187981 */ /* 0x000ea4000c1e1900 */
[----:B----4-:R-:W-:Y:S01]  /*0360*/  FFMA R29, R20, R22, R29 ;  /* 0x00000016141d7223 */ /* 0x010fe2000000001d */
[--C-:B------:R-:W-:Y:S01]  /*0370*/  IMAD.WIDE.U32 R20, R12, 0x4, R16.reuse ;  /* 0x000000040c147825 */ /* 0x100fe200078e0010 */
[----:B------:R-:W3:Y:S05]  /*0380*/  LDG.E R19, desc[UR6][R18.64] ;  /* 0x0000000612137981 */ /* 0x000eea000c1e1900 */
[----:B------:R-:W2:Y:S04]  /*0390*/  LDG.E R20, desc[UR6][R20.64] ;  /* 0x0000000614147981 */ /* 0x000ea8000c1e1900 */
[----:B------:R-:W3:Y:S01]  /*03a0*/  LDG.E R18, desc[UR6][R14.64+0xc] ;  /* 0x00000c060e127981 */ /* 0x000ee2000c1e1900 */
[----:B------:R-:W-:-:S06]  /*03b0*/  IMAD.WIDE.U32 R22, R9, 0x4, R16 ;  /* 0x0000000409167825 */ /* 0x000fcc00078e0010 */
[----:B------:R-:W4:Y:S01]  /*03c0*/  LDG.E R22, desc[UR6][R22.64] ;  /* 0x0000000616167981 */ /* 0x000f22000c1e1900 */
[----:B---3--:R-:W-:-:S03]  /*03d0*/  FFMA R29, R18, R19, R29 ;  /* 0x00000013121d7223 */ /* 0x008fc6000000001d */
[----:B------:R-:W4:Y:S01]  /*03e0*/  LDG.E R18, desc[UR6][R14.64+0x14] ;  /* 0x000014060e127981 */ /* 0x000f22000c1e1900 */
[----:B--2---:R-:W-:Y:S01]  /*03f0*/  FFMA R29, R24, R20, R29 ;  /* 0x00000014181d7223 */ /* 0x004fe2000000001d */
[--C-:B------:R-:W-:Y:S02]  /*0400*/  IMAD.WIDE.U32 R24, R11, 0x4, R16.reuse ;  /* 0x000000040b187825 */ /* 0x100fe400078e0010 */
[----:B------:R-:W2:Y:S02]  /*0410*/  LDG.E R19, desc[UR6][R14.64+0x18] ;  /* 0x000018060e137981 */ /* 0x000ea4000c1e1900 */
[----:B------:R-:W-:Y:S02]  /*0420*/  IMAD.WIDE.U32 R16, R13, 0x4, R16 ;  /* 0x000000040d107825 */ /* 0x000fe400078e0010 */
[----:B------:R-:W3:Y:S04]  /*0430*/  LDG.E R20, desc[UR6][R14.64+0x1c] ;  /* 0x00001c060e147981 */ /* 0x000ee8000c1e1900 */
[----:B------:R-:W2:Y:S04]  /*0440*/  LDG.E R24, desc[UR6][R24.64] ;  /* 0x0000000618187981 */ /* 0x000ea8000c1e1900 */
[----:B------:R-:W3:Y:S01]  /*0450*/  LDG.E R16, desc[UR6][R16.64] ;  /* 0x0000000610107981 */ /* 0x000ee2000c1e1900 */
[----:B------:R-:W-:-:S04]  /*0460*/  IADD3 R27, PT, PT, R27, 0x8, RZ ;  /* 0x000000081b1b7810 */ /* 0x000fc80007ffe0ff */
[----:B------:R-:W-:Y:S02]  /*0470*/  ISETP.NE.AND P1, PT, R27, RZ, PT ;  /* 0x000000ff1b00720c */ /* 0x000fe40003f25270 */
[C---:B------:R-:W-:Y:S02]  /*0480*/  LEA R8, R5.reuse, R8, 0x3 ;  /* 0x0000000805087211 */ /* 0x040fe400078e18ff */
[C---:B------:R-:W-:Y:S02]  /*0490*/  LEA R2, R5.reuse, R2, 0x3 ;  /* 0x0000000205027211 */ /* 0x040fe400078e18ff */
[C---:B------:R-:W-:Y:S02]  /*04a0*/  LEA R10, R5.reuse, R10, 0x3 ;  /* 0x0000000a050a7211 */ /* 0x040fe400078e18ff */
[C---:B------:R-:W-:Y:S02]  /*04b0*/  LEA R12, R5.reuse, R12, 0x3 ;  /* 0x0000000c050c7211 */ /* 0x040fe400078e18ff */
[----:B------:R-:W-:-:S02]  /*04c0*/  LEA R9, R5, R9, 0x3 ;  /* 0x0000000905097211 */ /* 0x000fc400078e18ff */
[C---:B------:R-:W-:Y:S02]  /*04d0*/  LEA R11, R5.reuse, R11, 0x3 ;  /* 0x0000000b050b7211 */ /* 0x040fe400078e18ff */
[C---:B------:R-:W-:Y:S02]  /*04e0*/  LEA R13, R5.reuse, R13, 0x3 ;  /* 0x0000000d050d7211 */ /* 0x040fe400078e18ff */
[----:B------:R-:W-:Y:S02]  /*04f0*/  LEA R26, R5, R26, 0x3 ;  /* 0x0000001a051a7211 */ /* 0x000fe400078e18ff */
[----:B------:R-:W-:Y:S01]  /*0500*/  IADD3 R28, PT, PT, R28, 0x8, RZ ;  /* 0x000000081c1c7810 */ /* 0x000fe20007ffe0ff */
[----:B----4-:R-:W-:-:S04]  /*0510*/  FFMA R29, R18, R22, R29 ;  /* 0x00000016121d7223 */ /* 0x010fc8000000001d */
[----:B--2---:R-:W-:-:S04]  /*0520*/  FFMA R19, R19, R24, R29 ;  /* 0x0000001813137223 */ /* 0x004fc8000000001d */
[----:B---3--:R-:W-:Y:S01]  /*0530*/  FFMA R18, R20, R16, R19 ;  /* 0x0000001014127223 */ /* 0x008fe20000000013 */
[----:B------:R-:W-:Y:S06]  /*0540*/  @P1 BRA `(.L_x_2) ;  /* 0xfffffffc00441947 */ /* 0x000fec000383ffff */
.L_x_1:
[----:B------:R-:W-:Y:S05]  /*0550*/  @!P0 BRA `(.L_x_0) ;  /* 0x0000000000e48947 */ /* 0x000fea0003800000 */
[----:B------:R-:W-:Y:S02]  /*0560*/  ISETP.GE.U32.AND P0, PT, R4, 0x4, PT ;  /* 0x000000040400780c */ /* 0x000fe40003f06070 */
[----:B------:R-:W-:-:S04]  /*0570*/  LOP3.LUT R2, R5, 0x3, RZ, 0xc0, !PT ;  /* 0x0000000305027812 */ /* 0x000fc800078ec0ff */
[----:B------:R-:W-:-:S07]  /*0580*/  ISETP.NE.AND P1, PT, R2, RZ, PT ;  /* 0x000000ff0200720c */ /* 0x000fce0003f25270 */
[----:B------:R-:W-:Y:S06]  /*0590*/  @!P0 BRA `(.L_x_3) ;  /* 0x0000000000648947 */ /* 0x000fec0003800000 */
[----:B------:R-:W0:Y:S01]  /*05a0*/  LDC.64 R8, c[0x0][0x388] ;  /* 0x0000e200ff087b82 */ /* 0x000e220000000a00 */
[----:B------:R-:W-:Y:S01]  /*05b0*/  IMAD R14, R7, R5, R0 ;  /* 0x00000005070e7224 */ /* 0x000fe200078e0200 */
[----:B------:R-:W-:-:S04]  /*05c0*/  IADD3 R13, PT, PT, R6, R7, RZ ;  /* 0x00000007060d7210 */ /* 0x000fc80007ffe0ff */
[-C--:B------:R-:W-:Y:S02]  /*05d0*/  IADD3 R16, PT, PT, R14, R5.reuse, RZ ;  /* 0x000000050e107210 */ /* 0x080fe40007ffe0ff */
[----:B------:R-:W1:Y:S02]  /*05e0*/  LDC.64 R10, c[0x0][0x380] ;  /* 0x0000e000ff0a7b82 */ /* 0x000e640000000a00 */
[----:B------:R-:W-:-:S04]  /*05f0*/  IADD3 R4, PT, PT, R16, R5, RZ ;  /* 0x0000000510047210 */ /* 0x000fc80007ffe0ff */
[----:B------:R-:W-:Y:S01]  /*0600*/  IADD3 R23, PT, PT, R4, R5, RZ ;  /* 0x0000000504177210 */ /* 0x000fe20007ffe0ff */
[----:B0-----:R-:W-:-:S04]  /*0610*/  IMAD.WIDE.U32 R14, R14, 0x4, R8 ;  /* 0x000000040e0e7825 */ /* 0x001fc800078e0008 */
[----:B------:R-:W-:Y:S02]  /*0620*/  IMAD.WIDE.U32 R16, R16, 0x4, R8 ;  /* 0x0000000410107825 */ /* 0x000fe400078e0008 */
[----:B------:R-:W2:Y:S02]  /*0630*/  LDG.E R14, desc[UR6][R14.64] ;  /* 0x000000060e0e7981 */ /* 0x000ea4000c1e1900 */
[----:B-1----:R-:W-:Y:S02]  /*0640*/  IMAD.WIDE R10, R13, 0x4, R10 ;  /* 0x000000040d0a7825 */ /* 0x002fe400078e020a */
[----:B------:R-:W3:Y:S02]  /*0650*/  LDG.E R16, desc[UR6][R16.64] ;  /* 0x0000000610107981 */ /* 0x000ee4000c1e1900 */
[--C-:B------:R-:W-:Y:S02]  /*0660*/  IMAD.WIDE.U32 R12, R4, 0x4, R8.reuse ;  /* 0x00000004040c7825 */ /* 0x100fe400078e0008 */
[----:B------:R-:W2:Y:S02]  /*0670*/  LDG.E R19, desc[UR6][R10.64] ;  /* 0x000000060a137981 */ /* 0x000ea4000c1e1900 */
[----:B------:R-:W-:-:S02]  /*0680*/  IMAD.WIDE.U32 R8, R23, 0x4, R8 ;  /* 0x0000000417087825 */ /* 0x000fc400078e0008 */
[----:B------:R-:W3:Y:S04]  /*0690*/  LDG.E R21, desc[UR6][R10.64+0x4] ;  /* 0x000004060a157981 */ /* 0x000ee8000c1e1900 */
[----:B------:R-:W4:Y:S04]  /*06a0*/  LDG.E R12, desc[UR6][R12.64] ;  /* 0x000000060c0c7981 */ /* 0x000f28000c1e1900 */
[----:B------:R-:W4:Y:S04]  /*06b0*/  LDG.E R23, desc[UR6][R10.64+0x8] ;  /* 0x000008060a177981 */ /* 0x000f28000c1e1900 */
[----:B------:R-:W5:Y:S04]  /*06c0*/  LDG.E R25, desc[UR6][R10.64+0xc] ;  /* 0x00000c060a197981 */ /* 0x000f68000c1e1900 */
[----:B------:R-:W5:Y:S01]  /*06d0*/  LDG.E R8, desc[UR6][R8.64] ;  /* 0x0000000608087981 */ /* 0x000f62000c1e1900 */
[----:B------:R-:W-:Y:S01]  /*06e0*/  IADD3 R7, PT, PT, R7, 0x4, RZ ;  /* 0x0000000407077810 */ /* 0x000fe20007ffe0ff */
[----:B--2---:R-:W-:-:S04]  /*06f0*/  FFMA R14, R19, R14, R18 ;  /* 0x0000000e130e7223 */ /* 0x004fc80000000012 */
[----:B---3--:R-:W-:-:S04]  /*0700*/  FFMA R14, R21, R16, R14 ;  /* 0x00000010150e7223 */ /* 0x008fc8000000000e */
[----:B----4-:R-:W-:-:S04]  /*0710*/  FFMA R14, R23, R12, R14 ;  /* 0x0000000c170e7223 */ /* 0x010fc8000000000e */
[----:B-----5:R-:W-:-:S07]  /*0720*/  FFMA R18, R25, R8, R14 ;  /* 0x0000000819127223 */ /* 0x020fce000000000e */
.L_x_3:
[----:B------:R-:W-:Y:S05]  /*0730*/  @!P1 BRA `(.L_x_0) ;  /* 0x00000000006c9947 */ /* 0x000fea0003800000 */
[----:B------:R-:W0:Y:S01]  /*0740*/  LDC.64 R16, c[0x0][0x388] ;  /* 0x0000e200ff107b82 */ /* 0x000e220000000a00 */
[----:B------:R-:W-:Y:S02]  /*0750*/  ISETP.NE.AND P0, PT, R2, 0x1, PT ;  /* 0x000000010200780c */ /* 0x000fe40003f05270 */
[----:B------:R-:W-:-:S04]  /*0760*/  LOP3.LUT R2, R5, 0x1, RZ, 0xc0, !PT ;  /* 0x0000000105027812 */ /* 0x000fc800078ec0ff */
[----:B------:R-:W-:Y:S01]  /*0770*/  ISETP.NE.U32.AND P1, PT, R2, 0x1, PT ;  /* 0x000000010200780c */ /* 0x000fe20003f25070 */
[----:B------:R-:W1:Y:S06]  /*0780*/  LDC.64 R8, c[0x0][0x380] ;  /* 0x0000e000ff087b82 */ /* 0x000e6c0000000a00 */
[C---:B------:R-:W-:Y:S01]  /*0790*/  @P0 IMAD R14, R7.reuse, R5, R0 ;  /* 0x00000005070e0224 */ /* 0x040fe200078e0200 */
[----:B------:R-:W-:Y:S01]  /*07a0*/  @P0 IADD3 R19, PT, PT, R6, R7, RZ ;  /* 0x0000000706130210 */ /* 0x000fe20007ffe0ff */
[----:B------:R-:W2:Y:S01]  /*07b0*/  LDC.64 R12, c[0x0][0x380] ;  /* 0x0000e000ff0c7b82 */ /* 0x000ea20000000a00 */
[----:B------:R-:W-:-:S02]  /*07c0*/  @P0 IADD3 R7, PT, PT, R7, 0x2, RZ ;  /* 0x0000000207070810 */ /* 0x000fc40007ffe0ff */
[----:B------:R-:W-:-:S05]  /*07d0*/  @P0 IADD3 R21, PT, PT, R14, R5, RZ ;  /* 0x000000050e150210 */ /* 0x000fca0007ffe0ff */
[----:B------:R-:W3:Y:S01]  /*07e0*/  LDC.64 R10, c[0x0][0x388] ;  /* 0x0000e200ff0a7b82 */ /* 0x000ee20000000a00 */
[----:B0-----:R-:W-:-:S04]  /*07f0*/  @P0 IMAD.WIDE.U32 R14, R14, 0x4, R16 ;  /* 0x000000040e0e0825 */ /* 0x001fc800078e0010 */
[----:B------:R-:W-:Y:S02]  /*0800*/  @P0 IMAD.WIDE.U32 R16, R21, 0x4, R16 ;  /* 0x0000000415100825 */ /* 0x000fe400078e0010 */
[----:B------:R-:W4:Y:S02]  /*0810*/  @P0 LDG.E R14, desc[UR6][R14.64] ;  /* 0x000000060e0e0981 */ /* 0x000f24000c1e1900 */
[----:B-1----:R-:W-:Y:S01]  /*0820*/  @P0 IMAD.WIDE R8, R19, 0x4, R8 ;  /* 0x0000000413080825 */ /* 0x002fe200078e0208 */
[----:B------:R-:W-:Y:S01]  /*0830*/  @!P1 IADD3 R19, PT, PT, R6, R7, RZ ;  /* 0x0000000706139210 */ /* 0x000fe20007ffe0ff */
[----:B------:R-:W5:Y:S02]  /*0840*/  @P0 LDG.E R16, desc[UR6][R16.64] ;  /* 0x0000000610100981 */ /* 0x000f64000c1e1900 */
[----:B------:R-:W-:Y:S02]  /*0850*/  @!P1 IMAD R7, R7, R5, R0 ;  /* 0x0000000507079224 */ /* 0x000fe400078e0200 */
[----:B------:R-:W4:Y:S01]  /*0860*/  @P0 LDG.E R21, desc[UR6][R8.64] ;  /* 0x0000000608150981 */ /* 0x000f22000c1e1900 */
[----:B--2---:R-:W-:-:S03]  /*0870*/  @!P1 IMAD.WIDE R12, R19, 0x4, R12 ;  /* 0x00000004130c9825 */ /* 0x004fc600078e020c */
[----:B------:R-:W5:Y:S04]  /*0880*/  @P0 LDG.E R2, desc[UR6][R8.64+0x4] ;  /* 0x0000040608020981 */ /* 0x000f68000c1e1900 */
[----:B------:R-:W2:Y:S01]  /*0890*/  @!P1 LDG.E R13, desc[UR6][R12.64] ;  /* 0x000000060c0d9981 */ /* 0x000ea2000c1e1900 */
[----:B---3--:R-:W-:-:S06]  /*08a0*/  @!P1 IMAD.WIDE.U32 R10, R7, 0x4, R10 ;  /* 0x00000004070a9825 */ /* 0x008fcc00078e000a */
[----:B------:R-:W2:Y:S01]  /*08b0*/  @!P1 LDG.E R10, desc[UR6][R10.64] ;  /* 0x000000060a0a9981 */ /* 0x000ea2000c1e1900 */
[----:B----4-:R-:W-:-:S04]  /*08c0*/  @P0 FFMA R21, R21, R14, R18 ;  /* 0x0000000e15150223 */ /* 0x010fc80000000012 */
[----:B-----5:R-:W-:-:S04]  /*08d0*/  @P0 FFMA R18, R2, R16, R21 ;  /* 0x0000001002120223 */ /* 0x020fc80000000015 */
[----:B--2---:R-:W-:-:S07]  /*08e0*/  @!P1 FFMA R18, R13, R10, R18 ;  /* 0x0000000a0d129223 */ /* 0x004fce0000000012 */
.L_x_0:
[----:B------:R-:W0:Y:S01]  /*08f0*/  LDC.64 R6, c[0x0][0x390] ;  /* 0x0000e400ff067b82 */ /* 0x000e220000000a00 */
[----:B------:R-:W-:-:S04]  /*0900*/  IMAD R3, R3, R5, R0 ;  /* 0x0000000503037224 */ /* 0x000fc800078e0200 */
[----:B0-----:R-:W-:-:S05]  /*0910*/  IMAD.WIDE R2, R3, 0x4, R6 ;  /* 0x0000000403027825 */ /* 0x001fca00078e0206 */
[----:B------:R-:W-:Y:S01]  /*0920*/  STG.E desc[UR6][R2.64], R18 ;  /* 0x0000001202007986 */ /* 0x000fe2000c101906 */
[----:B------:R-:W-:Y:S05]  /*0930*/  EXIT ;  /* 0x000000000000794d */ /* 0x000fea0003800000 */
.L_x_4:
[----:B------:R-:W-:-:S00]  /*0940*/  BRA `(.L_x_4) ;  /* 0xfffffffc00fc7947 */ /* 0x000fc0000383ffff */
[----:B------:R-:W-:-:S00]  /*0950*/  NOP ;  /* 0x0000000000007918 */ /* 0x000fc00000000000 */
        /* <DEDUP_REMOVED lines=10> */
.L_x_5:


//--------------------- .nv.shared.reserved.0     --------------------------
	.section	.nv.shared.reserved.0,"aw",@nobits
	.weak		__nv_reservedSMEM_offset_0_alias
	.size		__nv_reservedSMEM_offset_0_alias, 0, 64
	.other		__nv_reservedSMEM_offset_0_alias,@"STO_CUDA_RESERVED_SHARED STV_DEFAULT"
__nv_reservedSMEM_offset_0_alias:
	.zero		0
	.zero		64


//--------------------- .nv.constant0._Z8cu_sgemmPKfS0_Pfiii --------------------------
	.section	.nv.constant0._Z8cu_sgemmPKfS0_Pfiii,"a",@progbits
	.sectionflags	@""
	.align	4
.nv.constant0._Z8cu_sgemmPKfS0_Pfiii:
	.zero		932


//--------------------- SYMBOLS --------------------------

	.type		.nv.reservedSmem.offset0,@object
	.size		.nv.reservedSmem.offset0,0x4
